//
// Generated by NVIDIA NVVM Compiler
//
// Compiler Build ID: CL-36424714
// Cuda compilation tools, release 13.0, V13.0.88
// Based on NVVM 20.0.0
//

.version 9.0
.target sm_100
.address_size 64

	// .globl	_Z14sumSingleBlockPi
.extern .func  (.param .b32 func_retval0) vprintf
(
	.param .b64 vprintf_param_0,
	.param .b64 vprintf_param_1
)
;
.global .align 1 .b8 $str[21] = {37, 100, 44, 32, 37, 100, 44, 32, 37, 100, 44, 32, 37, 100, 44, 32, 37, 100, 32, 10};

.visible .entry _Z14sumSingleBlockPi(
	.param .u64 .ptr .align 1 _Z14sumSingleBlockPi_param_0
)
{
	.local .align 8 .b8 	__local_depot0[24];
	.reg .b64 	%SP;
	.reg .b64 	%SPL;
	.reg .pred 	%p<3>;
	.reg .b32 	%r<18>;
	.reg .b64 	%rd<12>;

	mov.u64 	%SPL, __local_depot0;
	cvta.local.u64 	%SP, %SPL;
	ld.param.u64 	%rd3, [_Z14sumSingleBlockPi_param_0];
	cvta.to.global.u64 	%rd1, %rd3;
	add.u64 	%rd4, %SP, 0;
	add.u64 	%rd2, %SPL, 0;
	mov.u32 	%r1, %tid.x;
	mov.u32 	%r17, %ntid.x;
	shl.b32 	%r3, %r1, 1;
	mov.b32 	%r16, 1;
	mov.u64 	%rd9, $str;
$L__BB0_1:
	setp.ge.u32 	%p1, %r1, %r17;
	@%p1 bra 	$L__BB0_3;
	mul.lo.s32 	%r9, %r3, %r16;
	add.s32 	%r10, %r9, %r16;
	mul.wide.u32 	%rd5, %r10, 4;
	add.s64 	%rd6, %rd1, %rd5;
	ld.global.u32 	%r11, [%rd6];
	mul.wide.u32 	%rd7, %r9, 4;
	add.s64 	%rd8, %rd1, %rd7;
	ld.global.u32 	%r12, [%rd8];
	add.s32 	%r13, %r12, %r11;
	st.global.u32 	[%rd8], %r13;
	st.local.v2.u32 	[%rd2], {%r1, %r17};
	st.local.v2.u32 	[%rd2+8], {%r16, %r9};
	st.local.u32 	[%rd2+16], %r10;
	cvta.global.u64 	%rd10, %rd9;
	{ // callseq 0, 0
	.param .b64 param0;
	st.param.b64 	[param0], %rd10;
	.param .b64 param1;
	st.param.b64 	[param1], %rd4;
	.param .b32 retval0;
	call.uni (retval0), 
	vprintf, 
	(
	param0, 
	param1
	);
	ld.param.b32 	%r14, [retval0];
	} // callseq 0
$L__BB0_3:
	shr.u32 	%r6, %r17, 1;
	shl.b32 	%r16, %r16, 1;
	setp.gt.u32 	%p2, %r17, 1;
	mov.u32 	%r17, %r6;
	@%p2 bra 	$L__BB0_1;
	ret;

}


// ===== COMPILED SASS (sm_100) =====

	.target	sm_100

	.elftype	@"ET_EXEC"


//--------------------- .note.nv.tkinfo           --------------------------
	.section	.note.nv.tkinfo,"",@"SHT_NOTE"
	.sectionflags	@"SHF_NOTE_NV_TKINFO"
	.tkinfo
        /*0018*/ 	.word	0x00000002
        /*0030*/ 	.string	""
        /*0030*/ 	.string	"ptxas"
        /*0030*/ 	.string	"Cuda compilation tools, release 13.0, V13.0.88"
        /*0030*/ 	.string	"Build cuda_13.0.r13.0/compiler.36424714_0"
        /*0030*/ 	.string	"-arch sm_100 -m 64 "



//--------------------- .note.nv.cuinfo           --------------------------
	.section	.note.nv.cuinfo,"",@"SHT_NOTE"
	.sectionflags	@"SHF_NOTE_NV_CUINFO"
        /*0018*/ 	.short	0x0002
        /*001a*/ 	.short	0x0064
        /*001c*/ 	.short	0x0082
	.zero		2


//--------------------- .nv.info                  --------------------------
	.section	.nv.info,"",@"SHT_CUDA_INFO"
	.align	4


	//----- nvinfo : EIATTR_REGCOUNT
	.align		4
        /*0000*/ 	.byte	0x04, 0x2f
        /*0002*/ 	.short	(.L_2 - .L_1)
	.align		4
.L_1:
        /*0004*/ 	.word	index@(_Z14sumSingleBlockPi)
        /*0008*/ 	.word	0x0000001a


	//----- nvinfo : EIATTR_FRAME_SIZE
	.align		4
.L_2:
        /*000c*/ 	.byte	0x04, 0x11
        /*000e*/ 	.short	(.L_4 - .L_3)
	.align		4
.L_3:
        /*0010*/ 	.word	index@(_Z14sumSingleBlockPi)
        /*0014*/ 	.word	0x00000018


	//----- nvinfo : EIATTR_MIN_STACK_SIZE
	.align		4
.L_4:
        /*0018*/ 	.byte	0x04, 0x12
        /*001a*/ 	.short	(.L_6 - .L_5)
	.align		4
.L_5:
        /*001c*/ 	.word	index@(_Z14sumSingleBlockPi)
        /*0020*/ 	.word	0x00000018
.L_6:


//--------------------- .nv.compat                --------------------------
	.section	.nv.compat,"",@"SHT_CUDA_COMPAT_INFO"
	.align	4
        /*0000*/ 	.byte	0x02, 0x09, 0x00, 0x00, 0x02, 0x02, 0x01, 0x00, 0x02, 0x05, 0x05, 0x00, 0x03, 0x07, 0x01, 0x01
        /*0010*/ 	.byte	0x02, 0x03, 0x00, 0x00, 0x02, 0x06, 0x01, 0x00, 0x04, 0x0b, 0x08, 0x00, 0x09, 0x00, 0x00, 0x00
        /*0020*/ 	.byte	0x00, 0x00, 0x00, 0x00


//--------------------- .nv.info._Z14sumSingleBlockPi --------------------------
	.section	.nv.info._Z14sumSingleBlockPi,"",@"SHT_CUDA_INFO"
	.sectionflags	@""
	.align	4


	//----- nvinfo : EIATTR_CUDA_API_VERSION
	.align		4
        /*0000*/ 	.byte	0x04, 0x37
        /*0002*/ 	.short	(.L_8 - .L_7)
.L_7:
        /*0004*/ 	.word	0x00000082


	//----- nvinfo : EIATTR_KPARAM_INFO
	.align		4
.L_8:
        /*0008*/ 	.byte	0x04, 0x17
        /*000a*/ 	.short	(.L_10 - .L_9)
.L_9:
        /*000c*/ 	.word	0x00000000
        /*0010*/ 	.short	0x0000
        /*0012*/ 	.short	0x0000
        /*0014*/ 	.byte	0x00, 0xf5, 0x21, 0x00


	//----- nvinfo : EIATTR_SPARSE_MMA_MASK
	.align		4
.L_10:
        /*0018*/ 	.byte	0x03, 0x50
        /*001a*/ 	.short	0x0000


	//----- nvinfo : EIATTR_MAXREG_COUNT
	.align		4
        /*001c*/ 	.byte	0x03, 0x1b
        /*001e*/ 	.short	0x00ff


	//----- nvinfo : EIATTR_EXTERNS
	.align		4
        /*0020*/ 	.byte	0x04, 0x0f
        /*0022*/ 	.short	(.L_12 - .L_11)


	//   ....[0]....
	.align		4
.L_11:
        /*0024*/ 	.word	index@(vprintf)


	//----- nvinfo : EIATTR_MERCURY_ISA_VERSION
	.align		4
.L_12:
        /*0028*/ 	.byte	0x03, 0x5f
        /*002a*/ 	.short	0x0101


	//----- nvinfo : EIATTR_VRC_CTA_INIT_COUNT
	.align		4
        /*002c*/ 	.byte	0x02, 0x4a
	.zero		1
	.zero		1


	//----- nvinfo : EIATTR_SYSCALL_OFFSETS
	.align		4
        /*0030*/ 	.byte	0x04, 0x46
        /*0032*/ 	.short	(.L_14 - .L_13)


	//   ....[0]....
.L_13:
        /*0034*/ 	.word	0x00000230


	//----- nvinfo : EIATTR_EXIT_INSTR_OFFSETS
	.align		4
.L_14:
        /*0038*/ 	.byte	0x04, 0x1c
        /*003a*/ 	.short	(.L_16 - .L_15)


	//   ....[0]....
.L_15:
        /*003c*/ 	.word	0x00000290


	//----- nvinfo : EIATTR_CRS_STACK_SIZE
	.align		4
.L_16:
        /*0040*/ 	.byte	0x04, 0x1e
        /*0042*/ 	.short	(.L_18 - .L_17)
.L_17:
        /*0044*/ 	.word	0x00000000


	//----- nvinfo : EIATTR_CBANK_PARAM_SIZE
	.align		4
.L_18:
        /*0048*/ 	.byte	0x03, 0x19
        /*004a*/ 	.short	0x0008


	//----- nvinfo : EIATTR_PARAM_CBANK
	.align		4
        /*004c*/ 	.byte	0x04, 0x0a
        /*004e*/ 	.short	(.L_20 - .L_19)
	.align		4
.L_19:
        /*0050*/ 	.word	index@(.nv.constant0._Z14sumSingleBlockPi)
        /*0054*/ 	.short	0x0380
        /*0056*/ 	.short	0x0008


	//----- nvinfo : EIATTR_SW_WAR
	.align		4
.L_20:
        /*0058*/ 	.byte	0x04, 0x36
        /*005a*/ 	.short	(.L_22 - .L_21)
.L_21:
        /*005c*/ 	.word	0x00000008
.L_22:


//--------------------- .nv.callgraph             --------------------------
	.section	.nv.callgraph,"",@"SHT_CUDA_CALLGRAPH"
	.align	4
	.sectionentsize	8
	.align		4
        /*0000*/ 	.word	0x00000000
	.align		4
        /*0004*/ 	.word	0xffffffff
	.align		4
        /*0008*/ 	.word	index@(_Z14sumSingleBlockPi)
	.align		4
        /*000c*/ 	.word	index@(vprintf)
	.align		4
        /*0010*/ 	.word	0x00000000
	.align		4
        /*0014*/ 	.word	0xfffffffe
	.align		4
        /*0018*/ 	.word	0x00000000
	.align		4
        /*001c*/ 	.word	0xfffffffd
	.align		4
        /*0020*/ 	.word	0x00000000
	.align		4
        /*0024*/ 	.word	0xfffffffc


//--------------------- .nv.constant4             --------------------------
	.section	.nv.constant4,"a",@progbits
	.align	8
	.align		8
.nv.constant4:
        /*0000*/ 	.dword	vprintf
	.align		8
        /*0008*/ 	.dword	$str


//--------------------- .text._Z14sumSingleBlockPi --------------------------
	.section	.text._Z14sumSingleBlockPi,"ax",@progbits
	.align	128
        .global         _Z14sumSingleBlockPi
        .type           _Z14sumSingleBlockPi,@function
        .size           _Z14sumSingleBlockPi,(.L_x_4 - _Z14sumSingleBlockPi)
        .other          _Z14sumSingleBlockPi,@"STO_CUDA_ENTRY STV_DEFAULT"
_Z14sumSingleBlockPi:
.text._Z14sumSingleBlockPi:
[----:B------:R-:W0:Y:S01]  /*0000*/  LDC R1, c[0x0][0x37c] ;  /* 0x0000df00ff017b82 */ /* 0x000e220000000800 */
[----:B------:R-:W1:Y:S01]  /*0010*/  S2R R16, SR_TID.X ;  /* 0x0000000000107919 */ /* 0x000e620000002100 */
[----:B------:R-:W2:Y:S01]  /*0020*/  LDCU UR4, c[0x0][0x2f8] ;  /* 0x00005f00ff0477ac */ /* 0x000ea20008000800 */
[----:B0-----:R-:W-:Y:S02]  /*0030*/  VIADD R1, R1, 0xffffffe8 ;  /* 0xffffffe801017836 */ /* 0x001fe40000000000 */
[----:B------:R-:W-:Y:S01]  /*0040*/  IMAD.MOV.U32 R2, RZ, RZ, 0x1 ;  /* 0x00000001ff027424 */ /* 0x000fe200078e00ff */
[----:B------:R-:W0:Y:S01]  /*0050*/  LDCU UR5, c[0x0][0x2fc] ;  /* 0x00005f80ff0577ac */ /* 0x000e220008000800 */
[----:B------:R-:W3:Y:S01]  /*0060*/  LDCU UR6, c[0x0][0x360] ;  /* 0x00006c00ff0677ac */ /* 0x000ee20008000800 */
[----:B------:R-:W4:Y:S01]  /*0070*/  LDCU.64 UR36, c[0x0][0x358] ;  /* 0x00006b00ff2477ac */ /* 0x000f220008000a00 */
[----:B--2---:R-:W-:-:S05]  /*0080*/  IADD3 R18, P0, PT, R1, UR4, RZ ;  /* 0x0000000401127c10 */ /* 0x004fca000ff1e0ff */
[----:B0-----:R-:W-:Y:S01]  /*0090*/  IMAD.X R19, RZ, RZ, UR5, P0 ;  /* 0x00000005ff137e24 */ /* 0x001fe200080e06ff */
[----:B---3--:R-:W-:Y:S02]  /*00a0*/  MOV R17, UR6 ;  /* 0x0000000600117c02 */ /* 0x008fe40008000f00 */
[----:B-1--4-:R-:W-:-:S07]  /*00b0*/  SHF.L.U32 R23, R16, 0x1, RZ ;  /* 0x0000000110177819 */ /* 0x012fce00000006ff */
.L_x_2:
[----:B------:R-:W-:Y:S01]  /*00c0*/  ISETP.GE.U32.AND P0, PT, R16, R17, PT ;  /* 0x000000111000720c */ /* 0x000fe20003f06070 */
[----:B------:R-:W-:-:S12]  /*00d0*/  BSSY.RECONVERGENT B6, `(.L_x_0) ;  /* 0x0000017000067945 */ /* 0x000fd80003800200 */
[----:B------:R-:W-:Y:S05]  /*00e0*/  @P0 BRA `(.L_x_1) ;  /* 0x0000000000540947 */ /* 0x000fea0003800000 */
[----:B------:R-:W0:Y:S01]  /*00f0*/  LDC.64 R6, c[0x0][0x380] ;  /* 0x0000e000ff067b82 */ /* 0x000e220000000a00 */
[----:B------:R-:W-:Y:S01]  /*0100*/  IMAD R3, R23, R2, RZ ;  /* 0x0000000217037224 */ /* 0x000fe200078e02ff */
[----:B------:R-:W-:Y:S01]  /*0110*/  MOV R10, 0x0 ;  /* 0x00000000000a7802 */ /* 0x000fe20000000f00 */
[----:B------:R-:W1:Y:S02]  /*0120*/  LDCU.64 UR4, c[0x4][0x8] ;  /* 0x01000100ff0477ac */ /* 0x000e640008000a00 */
[C---:B------:R-:W-:Y:S02]  /*0130*/  IMAD.IADD R0, R3.reuse, 0x1, R2 ;  /* 0x0000000103007824 */ /* 0x040fe400078e0202 */
[----:B0-----:R-:W-:-:S04]  /*0140*/  IMAD.WIDE.U32 R8, R3, 0x4, R6 ;  /* 0x0000000403087825 */ /* 0x001fc800078e0006 */
[----:B------:R-:W-:Y:S01]  /*0150*/  IMAD.WIDE.U32 R6, R0, 0x4, R6 ;  /* 0x0000000400067825 */ /* 0x000fe200078e0006 */
[----:B------:R-:W2:Y:S05]  /*0160*/  LDG.E R11, desc[UR36][R8.64] ;  /* 0x00000024080b7981 */ /* 0x000eaa000c1e1900 */
[----:B------:R0:W2:Y:S01]  /*0170*/  LDG.E R6, desc[UR36][R6.64] ;  /* 0x0000002406067981 */ /* 0x0000a2000c1e1900 */
[----:B------:R3:W4:Y:S01]  /*0180*/  LDC.64 R12, c[0x4][R10] ;  /* 0x010000000a0c7b82 */ /* 0x0007220000000a00 */
[----:B-1----:R-:W-:Y:S01]  /*0190*/  IMAD.U32 R4, RZ, RZ, UR4 ;  /* 0x00000004ff047e24 */ /* 0x002fe2000f8e00ff */
[----:B------:R-:W-:Y:S01]  /*01a0*/  MOV R5, UR5 ;  /* 0x0000000500057c02 */ /* 0x000fe20008000f00 */
[----:B------:R3:W-:Y:S04]  /*01b0*/  STL.64 [R1+0x8], R2 ;  /* 0x0000080201007387 */ /* 0x0007e80000100a00 */
[----:B------:R3:W-:Y:S01]  /*01c0*/  STL [R1+0x10], R0 ;  /* 0x0000100001007387 */ /* 0x0007e20000100800 */
[----:B0-----:R-:W-:-:S03]  /*01d0*/  MOV R7, R19 ;  /* 0x0000001300077202 */ /* 0x001fc60000000f00 */
[----:B------:R3:W-:Y:S01]  /*01e0*/  STL.64 [R1], R16 ;  /* 0x0000001001007387 */ /* 0x0007e20000100a00 */
[----:B--2---:R-:W-:Y:S01]  /*01f0*/  IADD3 R11, PT, PT, R6, R11, RZ ;  /* 0x0000000b060b7210 */ /* 0x004fe20007ffe0ff */
[----:B------:R-:W-:-:S04]  /*0200*/  IMAD.MOV.U32 R6, RZ, RZ, R18 ;  /* 0x000000ffff067224 */ /* 0x000fc800078e0012 */
[----:B----4-:R3:W-:Y:S03]  /*0210*/  STG.E desc[UR36][R8.64], R11 ;  /* 0x0000000b08007986 */ /* 0x0107e6000c101924 */
[----:B------:R-:W-:-:S07]  /*0220*/  LEPC R20, `(.L_x_1) ;  /* 0x000000001014794e */ /* 0x000fce0000000000 */
[----:B---3--:R-:W-:Y:S05]  /*0230*/  CALL.ABS.NOINC R12 ;  /* 0x000000000c007343 */ /* 0x008fea0003c00000 */
.L_x_1:
[----:B------:R-:W-:Y:S05]  /*0240*/  BSYNC.RECONVERGENT B6 ;  /* 0x0000000000067941 */ /* 0x000fea0003800200 */
.L_x_0:
[----:B------:R-:W-:Y:S01]  /*0250*/  ISETP.GT.U32.AND P0, PT, R17, 0x1, PT ;  /* 0x000000011100780c */ /* 0x000fe20003f04070 */
[----:B------:R-:W-:Y:S01]  /*0260*/  IMAD.SHL.U32 R2, R2, 0x2, RZ ;  /* 0x0000000202027824 */ /* 0x000fe200078e00ff */
[----:B------:R-:W-:-:S11]  /*0270*/  SHF.R.U32.HI R17, RZ, 0x1, R17 ;  /* 0x00000001ff117819 */ /* 0x000fd60000011611 */
[----:B------:R-:W-:Y:S05]  /*0280*/  @P0 BRA `(.L_x_2) ;  /* 0xfffffffc008c0947 */ /* 0x000fea000383ffff */
[----:B------:R-:W-:Y:S05]  /*0290*/  EXIT ;  /* 0x000000000000794d */ /* 0x000fea0003800000 */
.L_x_3:
[----:B------:R-:W-:-:S00]  /*02a0*/  BRA `(.L_x_3) ;  /* 0xfffffffc00fc7947 */ /* 0x000fc0000383ffff */
[----:B------:R-:W-:-:S00]  /*02b0*/  NOP ;  /* 0x0000000000007918 */ /* 0x000fc00000000000 */
        /* <DEDUP_REMOVED lines=12> */
.L_x_4:


//--------------------- .nv.global.init           --------------------------
	.section	.nv.global.init,"aw",@progbits
.nv.global.init:
	.type		$str,@object
	.size		$str,(.L_0 - $str)
$str:
        /*0000*/ 	.byte	0x25, 0x64, 0x2c, 0x20, 0x25, 0x64, 0x2c, 0x20, 0x25, 0x64, 0x2c, 0x20, 0x25, 0x64, 0x2c, 0x20
        /*0010*/ 	.byte	0x25, 0x64, 0x20, 0x0a, 0x00
.L_0:


//--------------------- .nv.shared.reserved.0     --------------------------
	.section	.nv.shared.reserved.0,"aw",@nobits
	.weak		__nv_reservedSMEM_offset_0_alias
	.size		__nv_reservedSMEM_offset_0_alias, 0, 64
	.other		__nv_reservedSMEM_offset_0_alias,@"STO_CUDA_RESERVED_SHARED STV_DEFAULT"
__nv_reservedSMEM_offset_0_alias:
	.zero		0
	.zero		64


//--------------------- .nv.constant0._Z14sumSingleBlockPi --------------------------
	.section	.nv.constant0._Z14sumSingleBlockPi,"a",@progbits
	.sectionflags	@""
	.align	4
.nv.constant0._Z14sumSingleBlockPi:
	.zero		904


//--------------------- SYMBOLS --------------------------

	.type		.nv.reservedSmem.offset0,@object
	.size		.nv.reservedSmem.offset0,0x4
	.type		vprintf,@function
